	.headerflags	@"EF_CUDA_TEXMODE_UNIFIED EF_CUDA_64BIT_ADDRESS EF_CUDA_SM86 EF_CUDA_VIRTUAL_SM(EF_CUDA_SM86)"
	.elftype	@"ET_EXEC"


//--------------------- .nv.info                  --------------------------
	.section	.nv.info,"",@"SHT_CUDA_INFO"
	.align	4


	//----- nvinfo : EIATTR_REGCOUNT
	.align		4
        /*0000*/ 	.byte	0x04, 0x2f
        /*0002*/ 	.short	(.L_3 - .L_2)
	.align		4
.L_2:
        /*0004*/ 	.word	index@(l2norm_fwd_kernel)
        /*0008*/ 	.word	0x0000003c


	//----- nvinfo : EIATTR_MAX_STACK_SIZE
	.align		4
.L_3:
        /*000c*/ 	.byte	0x04, 0x23
        /*000e*/ 	.short	(.L_5 - .L_4)
	.align		4
.L_4:
        /*0010*/ 	.word	index@(l2norm_fwd_kernel)
        /*0014*/ 	.word	0x00000000


	//----- nvinfo : EIATTR_MIN_STACK_SIZE
	.align		4
.L_5:
        /*0018*/ 	.byte	0x04, 0x12
        /*001a*/ 	.short	(.L_7 - .L_6)
	.align		4
.L_6:
        /*001c*/ 	.word	index@(l2norm_fwd_kernel)
        /*0020*/ 	.word	0x00000000


	//----- nvinfo : EIATTR_FRAME_SIZE
	.align		4
.L_7:
        /*0024*/ 	.byte	0x04, 0x11
        /*0026*/ 	.short	(.L_9 - .L_8)
	.align		4
.L_8:
        /*0028*/ 	.word	index@(l2norm_fwd_kernel)
        /*002c*/ 	.word	0x00000000
.L_9:


//--------------------- .nv.info.l2norm_fwd_kernel --------------------------
	.section	.nv.info.l2norm_fwd_kernel,"",@"SHT_CUDA_INFO"
	.align	4


	//----- nvinfo : EIATTR_CUDA_API_VERSION
	.align		4
        /*0000*/ 	.byte	0x04, 0x37
        /*0002*/ 	.short	(.L_11 - .L_10)
.L_10:
        /*0004*/ 	.word	0x0000007b


	//----- nvinfo : EIATTR_SW2861232_WAR
	.align		4
.L_11:
        /*0008*/ 	.byte	0x01, 0x35
	.zero		2


	//----- nvinfo : EIATTR_PARAM_CBANK
	.align		4
        /*000c*/ 	.byte	0x04, 0x0a
        /*000e*/ 	.short	(.L_13 - .L_12)
	.align		4
.L_12:
        /*0010*/ 	.word	index@(.nv.constant0.l2norm_fwd_kernel)
        /*0014*/ 	.short	0x0160
        /*0016*/ 	.short	0x001c


	//----- nvinfo : EIATTR_CBANK_PARAM_SIZE
	.align		4
.L_13:
        /*0018*/ 	.byte	0x03, 0x19
        /*001a*/ 	.short	0x001c


	//----- nvinfo : EIATTR_KPARAM_INFO
	.align		4
        /*001c*/ 	.byte	0x04, 0x17
        /*001e*/ 	.short	(.L_15 - .L_14)
.L_14:
        /*0020*/ 	.word	0x00000000
        /*0024*/ 	.short	0x0003
        /*0026*/ 	.short	0x0018
        /*0028*/ 	.byte	0x00, 0xf0, 0x11, 0x00


	//----- nvinfo : EIATTR_KPARAM_INFO
	.align		4
.L_15:
        /*002c*/ 	.byte	0x04, 0x17
        /*002e*/ 	.short	(.L_17 - .L_16)
.L_16:
        /*0030*/ 	.word	0x00000000
        /*0034*/ 	.short	0x0002
        /*0036*/ 	.short	0x0010
        /*0038*/ 	.byte	0x00, 0xf0, 0x21, 0x00


	//----- nvinfo : EIATTR_KPARAM_INFO
	.align		4
.L_17:
        /*003c*/ 	.byte	0x04, 0x17
        /*003e*/ 	.short	(.L_19 - .L_18)
.L_18:
        /*0040*/ 	.word	0x00000000
        /*0044*/ 	.short	0x0001
        /*0046*/ 	.short	0x0008
        /*0048*/ 	.byte	0x00, 0xf0, 0x21, 0x00


	//----- nvinfo : EIATTR_KPARAM_INFO
	.align		4
.L_19:
        /*004c*/ 	.byte	0x04, 0x17
        /*004e*/ 	.short	(.L_21 - .L_20)
.L_20:
        /*0050*/ 	.word	0x00000000
        /*0054*/ 	.short	0x0000
        /*0056*/ 	.short	0x0000
        /*0058*/ 	.byte	0x00, 0xf0, 0x21, 0x00


	//----- nvinfo : EIATTR_MAXREG_COUNT
	.align		4
.L_21:
        /*005c*/ 	.byte	0x03, 0x1b
        /*005e*/ 	.short	0x00ff


	//----- nvinfo : EIATTR_COOP_GROUP_MASK_REGIDS
	.align		4
        /*0060*/ 	.byte	0x04, 0x29
        /*0062*/ 	.short	(.L_23 - .L_22)


	//   ....[0]....
.L_22:
        /*0064*/ 	.word	0xffffffff


	//   ....[1]....
        /*0068*/ 	.word	0xffffffff


	//   ....[2]....
        /*006c*/ 	.word	0xffffffff


	//   ....[3]....
        /*0070*/ 	.word	0xffffffff


	//   ....[4]....
        /*0074*/ 	.word	0xffffffff


	//   ....[5]....
        /*0078*/ 	.word	0xffffffff


	//   ....[6]....
        /*007c*/ 	.word	0xffffffff


	//   ....[7]....
        /*0080*/ 	.word	0xffffffff


	//   ....[8]....
        /*0084*/ 	.word	0xffffffff


	//   ....[9]....
        /*0088*/ 	.word	0xffffffff


	//   ....[10]....
        /*008c*/ 	.word	0xffffffff


	//   ....[11]....
        /*0090*/ 	.word	0xffffffff


	//   ....[12]....
        /*0094*/ 	.word	0xffffffff


	//   ....[13]....
        /*0098*/ 	.word	0xffffffff


	//   ....[14]....
        /*009c*/ 	.word	0xffffffff


	//   ....[15]....
        /*00a0*/ 	.word	0xffffffff


	//----- nvinfo : EIATTR_COOP_GROUP_INSTR_OFFSETS
	.align		4
.L_23:
        /*00a4*/ 	.byte	0x04, 0x28
        /*00a6*/ 	.short	(.L_25 - .L_24)


	//   ....[0]....
.L_24:
        /*00a8*/ 	.word	0x000006c0


	//   ....[1]....
        /*00ac*/ 	.word	0x00000750


	//   ....[2]....
        /*00b0*/ 	.word	0x000007b0


	//   ....[3]....
        /*00b4*/ 	.word	0x000007f0


	//   ....[4]....
        /*00b8*/ 	.word	0x00000800


	//   ....[5]....
        /*00bc*/ 	.word	0x00000820


	//   ....[6]....
        /*00c0*/ 	.word	0x00000840


	//   ....[7]....
        /*00c4*/ 	.word	0x00000870


	//   ....[8]....
        /*00c8*/ 	.word	0x00000880


	//   ....[9]....
        /*00cc*/ 	.word	0x000008a0


	//   ....[10]....
        /*00d0*/ 	.word	0x000008c0


	//   ....[11]....
        /*00d4*/ 	.word	0x000008f0


	//   ....[12]....
        /*00d8*/ 	.word	0x00000900


	//   ....[13]....
        /*00dc*/ 	.word	0x00000930


	//   ....[14]....
        /*00e0*/ 	.word	0x00000950


	//   ....[15]....
        /*00e4*/ 	.word	0x00000980


	//----- nvinfo : EIATTR_EXIT_INSTR_OFFSETS
	.align		4
.L_25:
        /*00e8*/ 	.byte	0x04, 0x1c
        /*00ea*/ 	.short	(.L_27 - .L_26)


	//   ....[0]....
.L_26:
        /*00ec*/ 	.word	0x00001090


	//   ....[1]....
        /*00f0*/ 	.word	0x000010f0


	//----- nvinfo : EIATTR_MAX_THREADS
	.align		4
.L_27:
        /*00f4*/ 	.byte	0x04, 0x05
        /*00f6*/ 	.short	(.L_29 - .L_28)
.L_28:
        /*00f8*/ 	.word	0x00000040
        /*00fc*/ 	.word	0x00000001
        /*0100*/ 	.word	0x00000001
.L_29:


//--------------------- .nv.rel.action            --------------------------
	.section	.nv.rel.action,"",@"SHT_CUDA_RELOCINFO"
	.align	8
	.sectionentsize	8
        /*0000*/ 	.byte	0x73, 0x00, 0x00, 0x00, 0x00, 0x00, 0x00, 0x00, 0x00, 0x00, 0x00, 0x11, 0x25, 0x00, 0x05, 0x36


//--------------------- .nv.constant0.l2norm_fwd_kernel --------------------------
	.section	.nv.constant0.l2norm_fwd_kernel,"a",@progbits
	.align	4
.nv.constant0.l2norm_fwd_kernel:
	.zero		380


//--------------------- .text.l2norm_fwd_kernel   --------------------------
	.section	.text.l2norm_fwd_kernel,"ax",@progbits
	.sectionflags	@"SHF_BARRIERS=1"
	.sectioninfo	@"SHI_REGISTERS=60"
	.align	128
        .global         l2norm_fwd_kernel
        .type           l2norm_fwd_kernel,@function
        .size           l2norm_fwd_kernel,(.L_x_1 - l2norm_fwd_kernel)
        .other          l2norm_fwd_kernel,@"STO_CUDA_ENTRY STV_DEFAULT"
l2norm_fwd_kernel:
.text.l2norm_fwd_kernel:
[----:B------:R-:W-:-:S02]  /*0000*/  MOV R1, c[0x0][0x28] ;  /* 0x00000a0000017a02 */ /* 0x000fc40000000f00 */
[----:B------:R-:W0:Y:S01]  /*0010*/  S2R R0, SR_TID.X ;  /* 0x0000000000007919 */ /* 0x000e220000002100 */
[----:B------:R-:W-:Y:S01]  /*0020*/  CS2R R4, SRZ ;  /* 0x0000000000047805 */ /* 0x000fe2000001ff00 */
[----:B------:R-:W-:Y:S01]  /*0030*/  CS2R R6, SRZ ;  /* 0x0000000000067805 */ /* 0x000fe2000001ff00 */
[----:B------:R-:W-:Y:S01]  /*0040*/  ULDC.64 UR4, c[0x0][0x118] ;  /* 0x0000460000047ab9 */ /* 0x000fe20000000a00 */
[----:B------:R-:W1:Y:S01]  /*0050*/  S2R R21, SR_CTAID.X ;  /* 0x0000000000157919 */ /* 0x000e620000002500 */
[----:B0-----:R-:W-:Y:S02]  /*0060*/  SHF.R.U32.HI R28, RZ, 0x4, R0 ;  /* 0x00000004ff1c7819 */ /* 0x001fe40000011600 */
[----:B------:R-:W-:Y:S02]  /*0070*/  SHF.L.U32 R2, R0, 0x3, RZ ;  /* 0x0000000300027819 */ /* 0x000fe400000006ff */
[----:B-1----:R-:W-:Y:S02]  /*0080*/  SHF.L.U32 R21, R21, 0x4, RZ ;  /* 0x0000000415157819 */ /* 0x002fe400000006ff */
[----:B------:R-:W-:-:S02]  /*0090*/  SGXT.U32 R28, R28, 0x2 ;  /* 0x000000021c1c781a */ /* 0x000fc40000000000 */
[----:B------:R-:W-:Y:S02]  /*00a0*/  LOP3.LUT R16, R2, 0x78, RZ, 0xc0, !PT ;  /* 0x0000007802107812 */ /* 0x000fe400078ec0ff */
[----:B------:R-:W-:Y:S02]  /*00b0*/  LOP3.LUT R3, R21, R28, RZ, 0xfc, !PT ;  /* 0x0000001c15037212 */ /* 0x000fe400078efcff */
[----:B------:R-:W-:Y:S01]  /*00c0*/  SHF.R.S32.HI R2, RZ, 0x1f, R21 ;  /* 0x0000001fff027819 */ /* 0x000fe20000011415 */
[----:B------:R-:W-:Y:S01]  /*00d0*/  IMAD.WIDE.U32 R16, R16, 0x2, RZ ;  /* 0x0000000210107825 */ /* 0x000fe200078e00ff */
[C---:B------:R-:W-:Y:S02]  /*00e0*/  SHF.L.U32 R27, R3.reuse, 0x8, RZ ;  /* 0x00000008031b7819 */ /* 0x040fe400000006ff */
[C---:B------:R-:W-:Y:S02]  /*00f0*/  ISETP.GE.U32.AND P2, PT, R3.reuse, 0x3740, PT ;  /* 0x000037400300780c */ /* 0x040fe40003f46070 */
[----:B------:R-:W-:-:S02]  /*0100*/  SHF.L.U64.HI R3, R3, 0x8, R2 ;  /* 0x0000000803037819 */ /* 0x000fc40000010202 */
[----:B------:R-:W-:Y:S02]  /*0110*/  LOP3.LUT R27, R27, R16, RZ, 0xfc, !PT ;  /* 0x000000101b1b7212 */ /* 0x000fe400078efcff */
[----:B------:R-:W-:Y:S02]  /*0120*/  ISETP.GE.U32.AND.EX P2, PT, R2, RZ, PT, P2 ;  /* 0x000000ff0200720c */ /* 0x000fe40003f46120 */
[----:B------:R-:W-:Y:S02]  /*0130*/  LOP3.LUT R25, R21, 0x4, R28, 0xfe, !PT ;  /* 0x0000000415197812 */ /* 0x000fe400078efe1c */
[----:B------:R-:W-:Y:S02]  /*0140*/  LOP3.LUT R24, R3, R17, RZ, 0xfc, !PT ;  /* 0x0000001103187212 */ /* 0x000fe400078efcff */
[----:B------:R-:W-:Y:S02]  /*0150*/  IADD3 R12, P0, R27, c[0x0][0x160], RZ ;  /* 0x000058001b0c7a10 */ /* 0x000fe40007f1e0ff */
[----:B------:R-:W-:-:S02]  /*0160*/  SHF.L.U32 R3, R25, 0x8, RZ ;  /* 0x0000000819037819 */ /* 0x000fc400000006ff */
[----:B------:R-:W-:Y:S02]  /*0170*/  ISETP.GE.U32.AND P3, PT, R25, 0x3740, PT ;  /* 0x000037401900780c */ /* 0x000fe40003f66070 */
[----:B------:R-:W-:Y:S02]  /*0180*/  LOP3.LUT R15, R21, 0x8, R28, 0xfe, !PT ;  /* 0x00000008150f7812 */ /* 0x000fe400078efe1c */
[----:B------:R-:W-:Y:S02]  /*0190*/  IADD3.X R13, R24, c[0x0][0x164], RZ, P0, !PT ;  /* 0x00005900180d7a10 */ /* 0x000fe400007fe4ff */
[----:B------:R-:W-:Y:S02]  /*01a0*/  SHF.L.U64.HI R25, R25, 0x8, R2 ;  /* 0x0000000819197819 */ /* 0x000fe40000010202 */
[----:B------:R-:W-:Y:S01]  /*01b0*/  LOP3.LUT R26, R3, R16, RZ, 0xfc, !PT ;  /* 0x00000010031a7212 */ /* 0x000fe200078efcff */
[----:B------:R0:W2:Y:S01]  /*01c0*/  @!P2 LDG.E.128 R4, [R12.64] ;  /* 0x000000040c04a981 */ /* 0x0000a2000c1e1d00 */
[----:B------:R-:W-:Y:S01]  /*01d0*/  ISETP.GE.U32.AND.EX P3, PT, R2, RZ, PT, P3 ;  /* 0x000000ff0200720c */ /* 0x000fe20003f66130 */
[----:B------:R-:W-:Y:S01]  /*01e0*/  CS2R R8, SRZ ;  /* 0x0000000000087805 */ /* 0x000fe2000001ff00 */
[C---:B------:R-:W-:Y:S01]  /*01f0*/  ISETP.GE.U32.AND P1, PT, R15.reuse, 0x3740, PT ;  /* 0x000037400f00780c */ /* 0x040fe20003f26070 */
[----:B------:R-:W-:Y:S01]  /*0200*/  CS2R R10, SRZ ;  /* 0x00000000000a7805 */ /* 0x000fe2000001ff00 */
[----:B------:R-:W-:-:S02]  /*0210*/  SHF.L.U32 R3, R15, 0x8, RZ ;  /* 0x000000080f037819 */ /* 0x000fc400000006ff */
[----:B------:R-:W-:Y:S02]  /*0220*/  LOP3.LUT R25, R25, R17, RZ, 0xfc, !PT ;  /* 0x0000001119197212 */ /* 0x000fe400078efcff */
[----:B------:R-:W-:Y:S02]  /*0230*/  IADD3 R18, P0, R26, c[0x0][0x160], RZ ;  /* 0x000058001a127a10 */ /* 0x000fe40007f1e0ff */
[----:B0-----:R-:W-:Y:S02]  /*0240*/  SHF.L.U64.HI R13, R15, 0x8, R2 ;  /* 0x000000080f0d7819 */ /* 0x001fe40000010202 */
[----:B------:R-:W-:Y:S02]  /*0250*/  LOP3.LUT R20, R3, R16, RZ, 0xfc, !PT ;  /* 0x0000001003147212 */ /* 0x000fe400078efcff */
[----:B------:R-:W-:Y:S02]  /*0260*/  ISETP.GE.U32.AND.EX P1, PT, R2, RZ, PT, P1 ;  /* 0x000000ff0200720c */ /* 0x000fe40003f26110 */
[----:B------:R-:W-:-:S02]  /*0270*/  IADD3.X R19, R25, c[0x0][0x164], RZ, P0, !PT ;  /* 0x0000590019137a10 */ /* 0x000fc400007fe4ff */
[----:B------:R-:W-:Y:S02]  /*0280*/  LOP3.LUT R22, R13, R17, RZ, 0xfc, !PT ;  /* 0x000000110d167212 */ /* 0x000fe400078efcff */
[----:B------:R-:W-:Y:S01]  /*0290*/  IADD3 R30, P0, R20, c[0x0][0x160], RZ ;  /* 0x00005800141e7a10 */ /* 0x000fe20007f1e0ff */
[----:B------:R-:W-:Y:S01]  /*02a0*/  CS2R R12, SRZ ;  /* 0x00000000000c7805 */ /* 0x000fe2000001ff00 */
[----:B------:R-:W-:Y:S01]  /*02b0*/  LOP3.LUT R23, R21, 0xc, R28, 0xfe, !PT ;  /* 0x0000000c15177812 */ /* 0x000fe200078efe1c */
[----:B------:R-:W-:Y:S01]  /*02c0*/  CS2R R14, SRZ ;  /* 0x00000000000e7805 */ /* 0x000fe2000001ff00 */
[----:B------:R-:W-:Y:S01]  /*02d0*/  IADD3.X R31, R22, c[0x0][0x164], RZ, P0, !PT ;  /* 0x00005900161f7a10 */ /* 0x000fe200007fe4ff */
[----:B------:R0:W3:Y:S01]  /*02e0*/  @!P3 LDG.E.128 R8, [R18.64] ;  /* 0x000000041208b981 */ /* 0x0000e2000c1e1d00 */
[C---:B------:R-:W-:Y:S02]  /*02f0*/  ISETP.GE.U32.AND P0, PT, R23.reuse, 0x3740, PT ;  /* 0x000037401700780c */ /* 0x040fe40003f06070 */
[C---:B------:R-:W-:Y:S01]  /*0300*/  SHF.L.U32 R3, R23.reuse, 0x8, RZ ;  /* 0x0000000817037819 */ /* 0x040fe200000006ff */
[----:B------:R2:W4:Y:S01]  /*0310*/  @!P1 LDG.E.128 R12, [R30.64] ;  /* 0x000000041e0c9981 */ /* 0x000522000c1e1d00 */
[----:B------:R-:W-:-:S02]  /*0320*/  SHF.L.U64.HI R23, R23, 0x8, R2 ;  /* 0x0000000817177819 */ /* 0x000fc40000010202 */
[----:B------:R-:W-:Y:S02]  /*0330*/  LOP3.LUT R3, R3, R16, RZ, 0xfc, !PT ;  /* 0x0000001003037212 */ /* 0x000fe400078efcff */
[----:B------:R-:W-:Y:S01]  /*0340*/  ISETP.GE.U32.AND.EX P0, PT, R2, RZ, PT, P0 ;  /* 0x000000ff0200720c */ /* 0x000fe20003f06100 */
[----:B0-----:R-:W-:Y:S01]  /*0350*/  CS2R R18, SRZ ;  /* 0x0000000000127805 */ /* 0x001fe2000001ff00 */
[----:B------:R-:W-:Y:S02]  /*0360*/  LOP3.LUT R23, R23, R17, RZ, 0xfc, !PT ;  /* 0x0000001117177212 */ /* 0x000fe400078efcff */
[----:B------:R-:W-:Y:S01]  /*0370*/  IADD3 R36, P4, R3, c[0x0][0x160], RZ ;  /* 0x0000580003247a10 */ /* 0x000fe20007f9e0ff */
[----:B------:R-:W-:-:S03]  /*0380*/  CS2R R16, SRZ ;  /* 0x0000000000107805 */ /* 0x000fc6000001ff00 */
[----:B------:R-:W-:-:S05]  /*0390*/  IADD3.X R37, R23, c[0x0][0x164], RZ, P4, !PT ;  /* 0x0000590017257a10 */ /* 0x000fca00027fe4ff */
[----:B------:R0:W5:Y:S01]  /*03a0*/  @!P0 LDG.E.128 R16, [R36.64] ;  /* 0x0000000424108981 */ /* 0x000162000c1e1d00 */
[--C-:B--2---:R-:W-:Y:S02]  /*03b0*/  HADD2.F32 R30, -RZ, R4.reuse.H1_H1 ;  /* 0x30000004ff1e7230 */ /* 0x104fe40000004100 */
[----:B------:R-:W-:Y:S02]  /*03c0*/  HADD2.F32 R29, -RZ, R4.H0_H0 ;  /* 0x20000004ff1d7230 */ /* 0x000fe40000004100 */
[--C-:B------:R-:W-:Y:S01]  /*03d0*/  HADD2.F32 R31, -RZ, R5.reuse.H0_H0 ;  /* 0x20000005ff1f7230 */ /* 0x100fe20000004100 */
[----:B------:R-:W-:Y:S01]  /*03e0*/  FMUL R38, R30, R30 ;  /* 0x0000001e1e267220 */ /* 0x000fe20000400000 */
[----:B------:R-:W-:Y:S02]  /*03f0*/  HADD2.F32 R4, -RZ, R5.H1_H1 ;  /* 0x30000005ff047230 */ /* 0x000fe40000004100 */
[--C-:B------:R-:W-:Y:S01]  /*0400*/  HADD2.F32 R32, -RZ, R7.reuse.H1_H1 ;  /* 0x30000007ff207230 */ /* 0x100fe20000004100 */
[----:B------:R-:W-:Y:S01]  /*0410*/  FFMA R40, R29, R29, R38 ;  /* 0x0000001d1d287223 */ /* 0x000fe20000000026 */
[----:B------:R-:W-:-:S02]  /*0420*/  HADD2.F32 R33, -RZ, R7.H0_H0 ;  /* 0x20000007ff217230 */ /* 0x000fc40000004100 */
[--C-:B------:R-:W-:Y:S01]  /*0430*/  HADD2.F32 R5, -RZ, R6.reuse.H1_H1 ;  /* 0x30000006ff057230 */ /* 0x100fe20000004100 */
[----:B------:R-:W-:Y:S01]  /*0440*/  FFMA R43, R31, R31, R40 ;  /* 0x0000001f1f2b7223 */ /* 0x000fe20000000028 */
[----:B------:R-:W-:Y:S02]  /*0450*/  HADD2.F32 R6, -RZ, R6.H0_H0 ;  /* 0x20000006ff067230 */ /* 0x000fe40000004100 */
[----:B---3--:R-:W-:Y:S02]  /*0460*/  HADD2.F32 R34, -RZ, R8.H1_H1 ;  /* 0x30000008ff227230 */ /* 0x008fe40000004100 */
[--C-:B------:R-:W-:Y:S02]  /*0470*/  HADD2.F32 R35, -RZ, R10.reuse.H1_H1 ;  /* 0x3000000aff237230 */ /* 0x100fe40000004100 */
[----:B------:R-:W-:Y:S02]  /*0480*/  HADD2.F32 R39, -RZ, R10.H0_H0 ;  /* 0x2000000aff277230 */ /* 0x000fe40000004100 */
[----:B------:R-:W-:-:S02]  /*0490*/  HADD2.F32 R10, -RZ, R11.H1_H1 ;  /* 0x3000000bff0a7230 */ /* 0x000fc40000004100 */
[----:B0-----:R-:W-:Y:S02]  /*04a0*/  HADD2.F32 R36, -RZ, R11.H0_H0 ;  /* 0x2000000bff247230 */ /* 0x001fe40000004100 */
[----:B------:R-:W-:Y:S02]  /*04b0*/  HADD2.F32 R7, -RZ, R8.H0_H0 ;  /* 0x20000008ff077230 */ /* 0x000fe40000004100 */
[--C-:B----4-:R-:W-:Y:S02]  /*04c0*/  HADD2.F32 R11, -RZ, R12.reuse.H0_H0 ;  /* 0x2000000cff0b7230 */ /* 0x110fe40000004100 */
[----:B------:R-:W-:Y:S01]  /*04d0*/  HADD2.F32 R38, -RZ, R12.H1_H1 ;  /* 0x3000000cff267230 */ /* 0x000fe20000004100 */
[----:B------:R-:W-:Y:S01]  /*04e0*/  FMUL R12, R34, R34 ;  /* 0x00000022220c7220 */ /* 0x000fe20000400000 */
[----:B------:R-:W-:Y:S02]  /*04f0*/  HADD2.F32 R8, -RZ, R9.H1_H1 ;  /* 0x30000009ff087230 */ /* 0x000fe40000004100 */
[--C-:B------:R-:W-:Y:S01]  /*0500*/  HADD2.F32 R37, -RZ, R13.reuse.H1_H1 ;  /* 0x3000000dff257230 */ /* 0x100fe20000004100 */
[----:B------:R-:W-:Y:S01]  /*0510*/  FFMA R46, R7, R7, R12 ;  /* 0x00000007072e7223 */ /* 0x000fe2000000000c */
[----:B------:R-:W-:Y:S01]  /*0520*/  HADD2.F32 R41, -RZ, R13.H0_H0 ;  /* 0x2000000dff297230 */ /* 0x000fe20000004100 */
[----:B------:R-:W-:Y:S01]  /*0530*/  FFMA R13, R4, R4, R43 ;  /* 0x00000004040d7223 */ /* 0x000fe2000000002b */
[----:B------:R-:W-:-:S02]  /*0540*/  HADD2.F32 R9, -RZ, R9.H0_H0 ;  /* 0x20000009ff097230 */ /* 0x000fc40000004100 */
[--C-:B------:R-:W-:Y:S01]  /*0550*/  HADD2.F32 R40, -RZ, R14.reuse.H1_H1 ;  /* 0x3000000eff287230 */ /* 0x100fe20000004100 */
[----:B------:R-:W-:Y:S01]  /*0560*/  FFMA R12, R6, R6, R13 ;  /* 0x00000006060c7223 */ /* 0x000fe2000000000d */
[----:B------:R-:W-:Y:S01]  /*0570*/  HADD2.F32 R42, -RZ, R14.H0_H0 ;  /* 0x2000000eff2a7230 */ /* 0x000fe20000004100 */
[----:B------:R-:W-:Y:S01]  /*0580*/  FMUL R14, R38, R38 ;  /* 0x00000026260e7220 */ /* 0x000fe20000400000 */
[----:B------:R-:W-:Y:S01]  /*0590*/  FFMA R13, R9, R9, R46 ;  /* 0x00000009090d7223 */ /* 0x000fe2000000002e */
[----:B------:R-:W-:Y:S01]  /*05a0*/  FFMA R46, R5, R5, R12 ;  /* 0x00000005052e7223 */ /* 0x000fe2000000000c */
[--C-:B-----5:R-:W-:Y:S01]  /*05b0*/  HADD2.F32 R12, -RZ, R16.reuse.H0_H0 ;  /* 0x20000010ff0c7230 */ /* 0x120fe20000004100 */
[----:B------:R-:W-:Y:S01]  /*05c0*/  FFMA R48, R11, R11, R14 ;  /* 0x0000000b0b307223 */ /* 0x000fe2000000000e */
[----:B------:R-:W-:Y:S01]  /*05d0*/  FFMA R14, R8, R8, R13 ;  /* 0x00000008080e7223 */ /* 0x000fe2000000000d */
[----:B------:R-:W-:Y:S01]  /*05e0*/  HADD2.F32 R16, -RZ, R16.H1_H1 ;  /* 0x30000010ff107230 */ /* 0x000fe20000004100 */
[----:B------:R-:W-:Y:S01]  /*05f0*/  FFMA R45, R33, R33, R46 ;  /* 0x00000021212d7223 */ /* 0x000fe2000000002e */
[----:B------:R-:W-:Y:S01]  /*0600*/  FFMA R48, R41, R41, R48 ;  /* 0x0000002929307223 */ /* 0x000fe20000000030 */
[----:B------:R-:W-:Y:S01]  /*0610*/  FFMA R14, R39, R39, R14 ;  /* 0x00000027270e7223 */ /* 0x000fe2000000000e */
[--C-:B------:R-:W-:Y:S01]  /*0620*/  HADD2.F32 R43, -RZ, R15.reuse.H1_H1 ;  /* 0x3000000fff2b7230 */ /* 0x100fe20000004100 */
[----:B------:R-:W-:Y:S01]  /*0630*/  FFMA R45, R32, R32, R45 ;  /* 0x00000020202d7223 */ /* 0x000fe2000000002d */
[----:B------:R-:W-:Y:S01]  /*0640*/  HADD2.F32 R44, -RZ, R15.H0_H0 ;  /* 0x2000000fff2c7230 */ /* 0x000fe20000004100 */
[----:B------:R-:W-:Y:S01]  /*0650*/  FMUL R15, R16, R16 ;  /* 0x00000010100f7220 */ /* 0x000fe20000400000 */
[----:B------:R-:W-:Y:S01]  /*0660*/  FFMA R49, R37, R37, R48 ;  /* 0x0000002525317223 */ /* 0x000fe20000000030 */
[----:B------:R-:W-:Y:S01]  /*0670*/  FFMA R47, R35, R35, R14 ;  /* 0x00000023232f7223 */ /* 0x000fe2000000000e */
[--C-:B------:R-:W-:Y:S01]  /*0680*/  HADD2.F32 R13, -RZ, R17.reuse.H0_H0 ;  /* 0x20000011ff0d7230 */ /* 0x100fe20000004100 */
[----:B------:R-:W-:Y:S01]  /*0690*/  FFMA R14, R12, R12, R15 ;  /* 0x0000000c0c0e7223 */ /* 0x000fe2000000000f */
[----:B------:R-:W-:Y:S01]  /*06a0*/  FFMA R49, R42, R42, R49 ;  /* 0x0000002a2a317223 */ /* 0x000fe20000000031 */
[----:B------:R-:W-:Y:S01]  /*06b0*/  FFMA R47, R36, R36, R47 ;  /* 0x00000024242f7223 */ /* 0x000fe2000000002f */
[----:B------:R-:W0:Y:S01]  /*06c0*/  SHFL.BFLY PT, R46, R45, 0x8, 0x1f ;  /* 0x0d001f002d2e7f89 */ /* 0x000e2200000e0000 */
[----:B------:R-:W-:Y:S01]  /*06d0*/  HADD2.F32 R17, -RZ, R17.H1_H1 ;  /* 0x30000011ff117230 */ /* 0x000fe20000004100 */
[----:B------:R-:W-:Y:S01]  /*06e0*/  FFMA R48, R13, R13, R14 ;  /* 0x0000000d0d307223 */ /* 0x000fe2000000000e */
[----:B------:R-:W-:Y:S01]  /*06f0*/  FFMA R49, R40, R40, R49 ;  /* 0x0000002828317223 */ /* 0x000fe20000000031 */
[----:B------:R-:W-:Y:S01]  /*0700*/  FFMA R47, R10, R10, R47 ;  /* 0x0000000a0a2f7223 */ /* 0x000fe2000000002f */
[--C-:B------:R-:W-:Y:S01]  /*0710*/  HADD2.F32 R14, -RZ, R18.reuse.H0_H0 ;  /* 0x20000012ff0e7230 */ /* 0x100fe20000004100 */
[----:B------:R-:W-:Y:S01]  /*0720*/  FFMA R15, R17, R17, R48 ;  /* 0x00000011110f7223 */ /* 0x000fe20000000030 */
[----:B------:R-:W-:Y:S01]  /*0730*/  FFMA R48, R44, R44, R49 ;  /* 0x0000002c2c307223 */ /* 0x000fe20000000031 */
[----:B------:R-:W-:Y:S01]  /*0740*/  HADD2.F32 R18, -RZ, R18.H1_H1 ;  /* 0x30000012ff127230 */ /* 0x000fe20000004100 */
[----:B------:R-:W1:Y:S01]  /*0750*/  SHFL.BFLY PT, R52, R47, 0x8, 0x1f ;  /* 0x0d001f002f347f89 */ /* 0x000e6200000e0000 */
[----:B------:R-:W-:Y:S01]  /*0760*/  FFMA R49, R14, R14, R15 ;  /* 0x0000000e0e317223 */ /* 0x000fe2000000000f */
[----:B------:R-:W-:Y:S01]  /*0770*/  FFMA R48, R43, R43, R48 ;  /* 0x0000002b2b307223 */ /* 0x000fe20000000030 */
[----:B------:R-:W-:-:S02]  /*0780*/  HADD2.F32 R15, -RZ, R19.H0_H0 ;  /* 0x20000013ff0f7230 */ /* 0x000fc40000004100 */
[----:B------:R-:W-:Y:S01]  /*0790*/  FFMA R50, R18, R18, R49 ;  /* 0x0000001212327223 */ /* 0x000fe20000000031 */
[----:B------:R-:W-:Y:S01]  /*07a0*/  HADD2.F32 R19, -RZ, R19.H1_H1 ;  /* 0x30000013ff137230 */ /* 0x000fe20000004100 */
[----:B------:R-:W2:Y:S02]  /*07b0*/  SHFL.BFLY PT, R49, R48, 0x8, 0x1f ;  /* 0x0d001f0030317f89 */ /* 0x000ea400000e0000 */
[----:B------:R-:W-:-:S04]  /*07c0*/  FFMA R50, R15, R15, R50 ;  /* 0x0000000f0f327223 */ /* 0x000fc80000000032 */
[----:B------:R-:W-:Y:S01]  /*07d0*/  FFMA R50, R19, R19, R50 ;  /* 0x0000001313327223 */ /* 0x000fe20000000032 */
[----:B0-----:R-:W-:-:S04]  /*07e0*/  FADD R46, R45, R46 ;  /* 0x0000002e2d2e7221 */ /* 0x001fc80000000000 */
[----:B------:R-:W0:Y:S04]  /*07f0*/  SHFL.BFLY PT, R53, R50, 0x8, 0x1f ;  /* 0x0d001f0032357f89 */ /* 0x000e2800000e0000 */
[----:B------:R-:W3:Y:S01]  /*0800*/  SHFL.BFLY PT, R45, R46, 0x4, 0x1f ;  /* 0x0c801f002e2d7f89 */ /* 0x000ee200000e0000 */
[----:B-1----:R-:W-:-:S05]  /*0810*/  FADD R52, R47, R52 ;  /* 0x000000342f347221 */ /* 0x002fca0000000000 */
[----:B------:R-:W1:Y:S01]  /*0820*/  SHFL.BFLY PT, R47, R52, 0x4, 0x1f ;  /* 0x0c801f00342f7f89 */ /* 0x000e6200000e0000 */
[----:B--2---:R-:W-:-:S05]  /*0830*/  FADD R51, R48, R49 ;  /* 0x0000003130337221 */ /* 0x004fca0000000000 */
[----:B------:R-:W2:Y:S01]  /*0840*/  SHFL.BFLY PT, R54, R51, 0x4, 0x1f ;  /* 0x0c801f0033367f89 */ /* 0x000ea200000e0000 */
[----:B0-----:R-:W-:Y:S01]  /*0850*/  FADD R55, R50, R53 ;  /* 0x0000003532377221 */ /* 0x001fe20000000000 */
[----:B---3--:R-:W-:-:S04]  /*0860*/  FADD R45, R46, R45 ;  /* 0x0000002d2e2d7221 */ /* 0x008fc80000000000 */
        /* <DEDUP_REMOVED lines=10> */
[----:B-1----:R-:W-:Y:S01]  /*0910*/  FADD R46, R49, R46 ;  /* 0x0000002e312e7221 */ /* 0x002fe20000000000 */
[----:B------:R-:W-:-:S04]  /*0920*/  MOV R49, 0x3e800000 ;  /* 0x3e80000000317802 */ /* 0x000fc80000000f00 */
[----:B------:R-:W1:Y:S01]  /*0930*/  SHFL.BFLY PT, R51, R46, 0x1, 0x1f ;  /* 0x0c201f002e337f89 */ /* 0x000e6200000e0000 */
[----:B--2---:R-:W-:-:S05]  /*0940*/  FADD R53, R54, R53 ;  /* 0x0000003536357221 */ /* 0x004fca0000000000 */
[----:B------:R-:W2:Y:S01]  /*0950*/  SHFL.BFLY PT, R50, R53, 0x1, 0x1f ;  /* 0x0c201f0035327f89 */ /* 0x000ea200000e0000 */
[----:B0-----:R-:W-:Y:S01]  /*0960*/  FADD R57, R56, R57 ;  /* 0x0000003938397221 */ /* 0x001fe20000000000 */
[----:B---3--:R-:W-:-:S04]  /*0970*/  FADD R47, R48, R47 ;  /* 0x0000002f302f7221 */ /* 0x008fc80000000000 */
[----:B------:R-:W0:Y:S01]  /*0980*/  SHFL.BFLY PT, R52, R57, 0x1, 0x1f ;  /* 0x0c201f0039347f89 */ /* 0x000e2200000e0000 */
[----:B------:R-:W-:Y:S01]  /*0990*/  FADD R47, R47, c[0x0][0x178] ;  /* 0x00005e002f2f7621 */ /* 0x000fe20000000000 */
[----:B-1----:R-:W-:-:S03]  /*09a0*/  FADD R51, R46, R51 ;  /* 0x000000332e337221 */ /* 0x002fc60000000000 */
[----:B------:R-:W1:Y:S01]  /*09b0*/  MUFU.SQRT R45, R47 ;  /* 0x0000002f002d7308 */ /* 0x000e620000002000 */
[----:B------:R-:W-:Y:S01]  /*09c0*/  FADD R51, R51, c[0x0][0x178] ;  /* 0x00005e0033337621 */ /* 0x000fe20000000000 */
[----:B--2---:R-:W-:-:S06]  /*09d0*/  FADD R50, R53, R50 ;  /* 0x0000003235327221 */ /* 0x004fcc0000000000 */
[----:B------:R-:W2:Y:S01]  /*09e0*/  MUFU.SQRT R51, R51 ;  /* 0x0000003300337308 */ /* 0x000ea20000002000 */
[----:B------:R-:W-:Y:S01]  /*09f0*/  FADD R50, R50, c[0x0][0x178] ;  /* 0x00005e0032327621 */ /* 0x000fe20000000000 */
[----:B-1----:R-:W-:-:S06]  /*0a00*/  FSETP.GT.AND P5, PT, R45, 8.50705917302346158658e+37, PT ;  /* 0x7e8000002d00780b */ /* 0x002fcc0003fa4000 */
[----:B------:R-:W1:Y:S01]  /*0a10*/  MUFU.SQRT R50, R50 ;  /* 0x0000003200327308 */ /* 0x000e620000002000 */
[----:B------:R-:W-:Y:S01]  /*0a20*/  FSETP.GEU.AND P4, PT, R45, 1.175494350822287508e-38, PT ;  /* 0x008000002d00780b */ /* 0x000fe20003f8e000 */
[----:B0-----:R-:W-:Y:S01]  /*0a30*/  FADD R52, R57, R52 ;  /* 0x0000003439347221 */ /* 0x001fe20000000000 */
[----:B------:R-:W-:-:S03]  /*0a40*/  FSEL R48, R49, 1, P5 ;  /* 0x3f80000031307808 */ /* 0x000fc60002800000 */
[----:B------:R-:W-:Y:S01]  /*0a50*/  FADD R52, R52, c[0x0][0x178] ;  /* 0x00005e0034347621 */ /* 0x000fe20000000000 */
[----:B--2---:R-:W-:-:S03]  /*0a60*/  FSETP.GT.AND P6, PT, R51, 8.50705917302346158658e+37, PT ;  /* 0x7e8000003300780b */ /* 0x004fc60003fc4000 */
[----:B------:R-:W0:Y:S01]  /*0a70*/  MUFU.SQRT R46, R52 ;  /* 0x00000034002e7308 */ /* 0x000e220000002000 */
[----:B------:R-:W-:Y:S01]  /*0a80*/  @P5 FMUL R45, R45, 0.25 ;  /* 0x3e8000002d2d5820 */ /* 0x000fe20000400000 */
[----:B------:R-:W-:Y:S02]  /*0a90*/  FSETP.GEU.AND P5, PT, R51, 1.175494350822287508e-38, PT ;  /* 0x008000003300780b */ /* 0x000fe40003fae000 */
[----:B------:R-:W-:Y:S01]  /*0aa0*/  @!P4 FMUL R48, R48, 16777216 ;  /* 0x4b8000003030c820 */ /* 0x000fe20000400000 */
[----:B------:R-:W-:Y:S01]  /*0ab0*/  FSEL R54, R49, 1, P6 ;  /* 0x3f80000031367808 */ /* 0x000fe20003000000 */
[----:B------:R-:W-:Y:S01]  /*0ac0*/  @!P4 FMUL R45, R45, 16777216 ;  /* 0x4b8000002d2dc820 */ /* 0x000fe20000400000 */
[----:B-1----:R-:W-:-:S03]  /*0ad0*/  FSETP.GT.AND P4, PT, R50, 8.50705917302346158658e+37, PT ;  /* 0x7e8000003200780b */ /* 0x002fc60003f84000 */
[----:B------:R-:W1:Y:S01]  /*0ae0*/  MUFU.RCP R55, R45 ;  /* 0x0000002d00377308 */ /* 0x000e620000001000 */
[----:B------:R-:W-:Y:S01]  /*0af0*/  @P6 FMUL R51, R51, 0.25 ;  /* 0x3e80000033336820 */ /* 0x000fe20000400000 */
[----:B------:R-:W-:Y:S02]  /*0b00*/  FSETP.GEU.AND P6, PT, R50, 1.175494350822287508e-38, PT ;  /* 0x008000003200780b */ /* 0x000fe40003fce000 */
[----:B------:R-:W-:Y:S01]  /*0b10*/  FSEL R53, R49, 1, P4 ;  /* 0x3f80000031357808 */ /* 0x000fe20002000000 */
[----:B------:R-:W-:Y:S01]  /*0b20*/  @!P5 FMUL R51, R51, 16777216 ;  /* 0x4b8000003333d820 */ /* 0x000fe20000400000 */
[----:B------:R-:W-:Y:S01]  /*0b30*/  @!P5 FMUL R54, R54, 16777216 ;  /* 0x4b8000003636d820 */ /* 0x000fe20000400000 */
[----:B0-----:R-:W-:-:S03]  /*0b40*/  FSETP.GT.AND P5, PT, R46, 8.50705917302346158658e+37, PT ;  /* 0x7e8000002e00780b */ /* 0x001fc60003fa4000 */
[----:B------:R-:W-:Y:S01]  /*0b50*/  @P4 FMUL R50, R50, 0.25 ;  /* 0x3e80000032324820 */ /* 0x000fe20000400000 */
[----:B------:R-:W-:Y:S01]  /*0b60*/  FSETP.GEU.AND P4, PT, R46, 1.175494350822287508e-38, PT ;  /* 0x008000002e00780b */ /* 0x000fe20003f8e000 */
[----:B------:R-:W0:Y:S01]  /*0b70*/  MUFU.RCP R51, R51 ;  /* 0x0000003300337308 */ /* 0x000e220000001000 */
[----:B------:R-:W-:Y:S02]  /*0b80*/  FSEL R47, R49, 1, P5 ;  /* 0x3f800000312f7808 */ /* 0x000fe40002800000 */
[----:B------:R-:W-:Y:S01]  /*0b90*/  @!P6 FMUL R50, R50, 16777216 ;  /* 0x4b8000003232e820 */ /* 0x000fe20000400000 */
[----:B-1----:R-:W-:Y:S01]  /*0ba0*/  FMUL R55, R55, R48 ;  /* 0x0000003037377220 */ /* 0x002fe20000400000 */
[----:B------:R-:W-:-:S03]  /*0bb0*/  @!P6 FMUL R53, R53, 16777216 ;  /* 0x4b8000003535e820 */ /* 0x000fc60000400000 */
[----:B------:R1:W2:Y:S01]  /*0bc0*/  MUFU.RCP R52, R50 ;  /* 0x0000003200347308 */ /* 0x0002a20000001000 */
[----:B------:R-:W-:Y:S01]  /*0bd0*/  @P5 FMUL R46, R46, 0.25 ;  /* 0x3e8000002e2e5820 */ /* 0x000fe20000400000 */
[-C--:B------:R-:W-:Y:S01]  /*0be0*/  FMUL R29, R29, R55.reuse ;  /* 0x000000371d1d7220 */ /* 0x080fe20000400000 */
[-C--:B------:R-:W-:Y:S01]  /*0bf0*/  FMUL R30, R30, R55.reuse ;  /* 0x000000371e1e7220 */ /* 0x080fe20000400000 */
[----:B------:R-:W-:Y:S01]  /*0c00*/  @!P4 FMUL R47, R47, 16777216 ;  /* 0x4b8000002f2fc820 */ /* 0x000fe20000400000 */
[----:B------:R-:W-:Y:S01]  /*0c10*/  @!P4 FMUL R46, R46, 16777216 ;  /* 0x4b8000002e2ec820 */ /* 0x000fe20000400000 */
[-C--:B------:R-:W-:Y:S01]  /*0c20*/  FMUL R31, R31, R55.reuse ;  /* 0x000000371f1f7220 */ /* 0x080fe20000400000 */
[-C--:B------:R-:W-:Y:S01]  /*0c30*/  FMUL R48, R4, R55.reuse ;  /* 0x0000003704307220 */ /* 0x080fe20000400000 */
[----:B0-----:R-:W-:Y:S01]  /*0c40*/  FMUL R45, R51, R54 ;  /* 0x00000036332d7220 */ /* 0x001fe20000400000 */
[-C--:B------:R-:W-:Y:S01]  /*0c50*/  FMUL R6, R6, R55.reuse ;  /* 0x0000003706067220 */ /* 0x080fe20000400000 */
[-C--:B------:R-:W-:Y:S01]  /*0c60*/  FMUL R49, R5, R55.reuse ;  /* 0x0000003705317220 */ /* 0x080fe20000400000 */
[----:B------:R-:W0:Y:S01]  /*0c70*/  MUFU.RCP R46, R46 ;  /* 0x0000002e002e7308 */ /* 0x000e220000001000 */
[-C--:B------:R-:W-:Y:S01]  /*0c80*/  FMUL R33, R33, R55.reuse ;  /* 0x0000003721217220 */ /* 0x080fe20000400000 */
[----:B-1----:R-:W-:Y:S01]  /*0c90*/  FMUL R50, R32, R55 ;  /* 0x0000003720327220 */ /* 0x002fe20000400000 */
[----:B------:R-:W-:Y:S01]  /*0ca0*/  F2FP.PACK_AB R4, R30, R29 ;  /* 0x0000001d1e04723e */ /* 0x000fe200000000ff */
[----:B------:R-:W-:Y:S01]  /*0cb0*/  FMUL R51, R7, R45 ;  /* 0x0000002d07337220 */ /* 0x000fe20000400000 */
[----:B------:R-:W-:Y:S01]  /*0cc0*/  IADD3 R26, P5, R26, c[0x0][0x168], RZ ;  /* 0x00005a001a1a7a10 */ /* 0x000fe20007fbe0ff */
[----:B--2---:R-:W-:Y:S01]  /*0cd0*/  FMUL R53, R52, R53 ;  /* 0x0000003534357220 */ /* 0x004fe20000400000 */
[----:B------:R-:W-:Y:S01]  /*0ce0*/  IADD3 R30, P4, R27, c[0x0][0x168], RZ ;  /* 0x00005a001b1e7a10 */ /* 0x000fe20007f9e0ff */
[----:B------:R-:W-:Y:S01]  /*0cf0*/  FMUL R32, R35, R45 ;  /* 0x0000002d23207220 */ /* 0x000fe20000400000 */
[----:B------:R-:W-:Y:S01]  /*0d00*/  F2FP.PACK_AB R5, R48, R31 ;  /* 0x0000001f3005723e */ /* 0x000fe200000000ff */
[-C--:B------:R-:W-:Y:S01]  /*0d10*/  FMUL R34, R34, R45.reuse ;  /* 0x0000002d22227220 */ /* 0x080fe20000400000 */
[----:B------:R-:W-:Y:S01]  /*0d20*/  IADD3.X R27, R25, c[0x0][0x16c], RZ, P5, !PT ;  /* 0x00005b00191b7a10 */ /* 0x000fe20002ffe4ff */
[-C--:B------:R-:W-:Y:S01]  /*0d30*/  FMUL R9, R9, R45.reuse ;  /* 0x0000002d09097220 */ /* 0x080fe20000400000 */
[----:B------:R-:W-:Y:S01]  /*0d40*/  F2FP.PACK_AB R6, R49, R6 ;  /* 0x000000063106723e */ /* 0x000fe200000000ff */
[----:B------:R-:W-:Y:S01]  /*0d50*/  FMUL R52, R8, R45 ;  /* 0x0000002d08347220 */ /* 0x000fe20000400000 */
[----:B------:R-:W-:Y:S01]  /*0d60*/  F2FP.PACK_AB R7, R50, R33 ;  /* 0x000000213207723e */ /* 0x000fe200000000ff */
[----:B0-----:R-:W-:Y:S01]  /*0d70*/  FMUL R47, R46, R47 ;  /* 0x0000002f2e2f7220 */ /* 0x001fe20000400000 */
[----:B------:R-:W-:Y:S01]  /*0d80*/  IADD3.X R31, R24, c[0x0][0x16c], RZ, P4, !PT ;  /* 0x00005b00181f7a10 */ /* 0x000fe200027fe4ff */
[-C--:B------:R-:W-:Y:S01]  /*0d90*/  FMUL R39, R39, R45.reuse ;  /* 0x0000002d27277220 */ /* 0x080fe20000400000 */
[----:B------:R-:W-:Y:S01]  /*0da0*/  FMUL R36, R36, R45 ;  /* 0x0000002d24247220 */ /* 0x000fe20000400000 */
[----:B------:R-:W-:Y:S01]  /*0db0*/  FMUL R25, R16, R47 ;  /* 0x0000002f10197220 */ /* 0x000fe20000400000 */
[----:B------:R-:W-:Y:S01]  /*0dc0*/  FMUL R35, R10, R45 ;  /* 0x0000002d0a237220 */ /* 0x000fe20000400000 */
[-C--:B------:R-:W-:Y:S01]  /*0dd0*/  FMUL R16, R17, R47.reuse ;  /* 0x0000002f11107220 */ /* 0x080fe20000400000 */
[----:B------:R0:W-:Y:S01]  /*0de0*/  STS [R28.X4], R55 ;  /* 0x000000371c007388 */ /* 0x0001e20000004800 */
[-C--:B------:R-:W-:Y:S01]  /*0df0*/  FMUL R14, R14, R47.reuse ;  /* 0x0000002f0e0e7220 */ /* 0x080fe20000400000 */
[----:B------:R-:W-:Y:S01]  /*0e00*/  FMUL R17, R18, R47 ;  /* 0x0000002f12117220 */ /* 0x000fe20000400000 */
[-C--:B------:R-:W-:Y:S01]  /*0e10*/  FMUL R46, R11, R53.reuse ;  /* 0x000000350b2e7220 */ /* 0x080fe20000400000 */
[-C--:B------:R-:W-:Y:S01]  /*0e20*/  FMUL R41, R41, R53.reuse ;  /* 0x0000003529297220 */ /* 0x080fe20000400000 */
[-C--:B------:R-:W-:Y:S01]  /*0e30*/  FMUL R42, R42, R53.reuse ;  /* 0x000000352a2a7220 */ /* 0x080fe20000400000 */
[-C--:B------:R-:W-:Y:S01]  /*0e40*/  FMUL R44, R44, R53.reuse ;  /* 0x000000352c2c7220 */ /* 0x080fe20000400000 */
[----:B------:R-:W-:Y:S01]  /*0e50*/  FMUL R43, R43, R53 ;  /* 0x000000352b2b7220 */ /* 0x000fe20000400000 */
[----:B------:R1:W-:Y:S01]  /*0e60*/  @!P2 STG.E.128 [R30.64], R4 ;  /* 0x000000041e00a986 */ /* 0x0003e2000c101d04 */
[----:B------:R-:W-:Y:S01]  /*0e70*/  F2FP.PACK_AB R8, R34, R51 ;  /* 0x000000332208723e */ /* 0x000fe200000000ff */
[-C--:B0-----:R-:W-:Y:S01]  /*0e80*/  FMUL R55, R38, R53.reuse ;  /* 0x0000003526377220 */ /* 0x081fe20000400000 */
[-C--:B------:R-:W-:Y:S01]  /*0e90*/  FMUL R38, R37, R53.reuse ;  /* 0x0000003525267220 */ /* 0x080fe20000400000 */
[----:B------:R-:W-:Y:S01]  /*0ea0*/  FMUL R37, R40, R53 ;  /* 0x0000003528257220 */ /* 0x000fe20000400000 */
[----:B------:R-:W-:Y:S01]  /*0eb0*/  F2FP.PACK_AB R9, R52, R9 ;  /* 0x000000093409723e */ /* 0x000fe200000000ff */
[----:B------:R-:W-:Y:S01]  /*0ec0*/  FMUL R12, R12, R47 ;  /* 0x0000002f0c0c7220 */ /* 0x000fe20000400000 */
[----:B------:R-:W-:Y:S01]  /*0ed0*/  F2FP.PACK_AB R10, R32, R39 ;  /* 0x00000027200a723e */ /* 0x000fe200000000ff */
[-C--:B------:R-:W-:Y:S01]  /*0ee0*/  FMUL R13, R13, R47.reuse ;  /* 0x0000002f0d0d7220 */ /* 0x080fe20000400000 */
[----:B------:R-:W-:Y:S01]  /*0ef0*/  F2FP.PACK_AB R11, R35, R36 ;  /* 0x00000024230b723e */ /* 0x000fe200000000ff */
[-C--:B------:R-:W-:Y:S01]  /*0f00*/  FMUL R15, R15, R47.reuse ;  /* 0x0000002f0f0f7220 */ /* 0x080fe20000400000 */
[----:B------:R-:W-:Y:S01]  /*0f10*/  IADD3 R20, P2, R20, c[0x0][0x168], RZ ;  /* 0x00005a0014147a10 */ /* 0x000fe20007f5e0ff */
[----:B------:R-:W-:Y:S01]  /*0f20*/  FMUL R18, R19, R47 ;  /* 0x0000002f13127220 */ /* 0x000fe20000400000 */
[----:B------:R-:W-:Y:S01]  /*0f30*/  F2FP.PACK_AB R14, R17, R14 ;  /* 0x0000000e110e723e */ /* 0x000fe200000000ff */
[----:B------:R-:W-:Y:S01]  /*0f40*/  @!P3 STG.E.128 [R26.64], R8 ;  /* 0x000000081a00b986 */ /* 0x000fe2000c101d04 */
[----:B------:R-:W-:-:S02]  /*0f50*/  LOP3.LUT R17, R21, 0xf, R0, 0xf8, !PT ;  /* 0x0000000f15117812 */ /* 0x000fc400078ef800 */
[----:B------:R-:W-:Y:S01]  /*0f60*/  F2FP.PACK_AB R40, R55, R46 ;  /* 0x0000002e3728723e */ /* 0x000fe200000000ff */
[----:B------:R-:W-:Y:S01]  /*0f70*/  STS [R28.X4+0x10], R45 ;  /* 0x0000102d1c007388 */ /* 0x000fe20000004800 */
[----:B------:R-:W-:Y:S02]  /*0f80*/  F2FP.PACK_AB R41, R38, R41 ;  /* 0x000000292629723e */ /* 0x000fe400000000ff */
[----:B------:R-:W-:Y:S01]  /*0f90*/  F2FP.PACK_AB R42, R37, R42 ;  /* 0x0000002a252a723e */ /* 0x000fe200000000ff */
[----:B------:R-:W-:Y:S01]  /*0fa0*/  STS [R28.X4+0x20], R53 ;  /* 0x000020351c007388 */ /* 0x000fe20000004800 */
[----:B------:R-:W-:Y:S02]  /*0fb0*/  F2FP.PACK_AB R43, R43, R44 ;  /* 0x0000002c2b2b723e */ /* 0x000fe400000000ff */
[----:B------:R-:W-:Y:S01]  /*0fc0*/  IADD3.X R21, R22, c[0x0][0x16c], RZ, P2, !PT ;  /* 0x00005b0016157a10 */ /* 0x000fe200017fe4ff */
[----:B------:R-:W-:Y:S01]  /*0fd0*/  STS [R28.X4+0x30], R47 ;  /* 0x0000302f1c007388 */ /* 0x000fe20000004800 */
[----:B------:R-:W-:-:S02]  /*0fe0*/  LOP3.LUT P2, RZ, R0, 0x30, RZ, 0xc0, !PT ;  /* 0x0000003000ff7812 */ /* 0x000fc4000784c0ff */
[----:B------:R-:W-:Y:S01]  /*0ff0*/  ISETP.LT.U32.AND P3, PT, R17, 0x3740, PT ;  /* 0x000037401100780c */ /* 0x000fe20003f61070 */
[----:B------:R-:W-:Y:S01]  /*1000*/  @!P1 STG.E.128 [R20.64], R40 ;  /* 0x0000002814009986 */ /* 0x000fe2000c101d04 */
[----:B-1----:R-:W-:Y:S02]  /*1010*/  IADD3 R4, P4, R3, c[0x0][0x168], RZ ;  /* 0x00005a0003047a10 */ /* 0x002fe40007f9e0ff */
[----:B------:R-:W-:Y:S02]  /*1020*/  ISETP.LT.U32.AND.EX P1, PT, R2, RZ, !P2, P3 ;  /* 0x000000ff0200720c */ /* 0x000fe40005721130 */
[----:B------:R-:W-:Y:S02]  /*1030*/  F2FP.PACK_AB R12, R25, R12 ;  /* 0x0000000c190c723e */ /* 0x000fe400000000ff */
[----:B------:R-:W-:Y:S02]  /*1040*/  F2FP.PACK_AB R13, R16, R13 ;  /* 0x0000000d100d723e */ /* 0x000fe400000000ff */
[----:B------:R-:W-:-:S02]  /*1050*/  IADD3.X R5, R23, c[0x0][0x16c], RZ, P4, !PT ;  /* 0x00005b0017057a10 */ /* 0x000fc400027fe4ff */
[----:B------:R-:W-:-:S05]  /*1060*/  F2FP.PACK_AB R15, R18, R15 ;  /* 0x0000000f120f723e */ /* 0x000fca00000000ff */
[----:B------:R-:W-:Y:S04]  /*1070*/  @!P0 STG.E.128 [R4.64], R12 ;  /* 0x0000000c04008986 */ /* 0x000fe8000c101d04 */
[----:B------:R-:W-:Y:S06]  /*1080*/  BAR.SYNC 0x0 ;  /* 0x0000000000007b1d */ /* 0x000fec0000000000 */
[----:B------:R-:W-:Y:S05]  /*1090*/  @!P1 EXIT ;  /* 0x000000000000994d */ /* 0x000fea0003800000 */
[----:B------:R-:W-:Y:S02]  /*10a0*/  LOP3.LUT R0, R0, 0xf, RZ, 0xc0, !PT ;  /* 0x0000000f00007812 */ /* 0x000fe400078ec0ff */
[----:B------:R-:W-:-:S03]  /*10b0*/  LEA R4, P0, R17, c[0x0][0x170], 0x2 ;  /* 0x00005c0011047a11 */ /* 0x000fc600078010ff */
[----:B------:R-:W0:Y:S01]  /*10c0*/  LDS R3, [R0.X4] ;  /* 0x0000000000037984 */ /* 0x000e220000004800 */
[----:B------:R-:W-:-:S05]  /*10d0*/  LEA.HI.X R5, R17, c[0x0][0x174], R2, 0x2, P0 ;  /* 0x00005d0011057a11 */ /* 0x000fca00000f1402 */
[----:B0-----:R-:W-:Y:S01]  /*10e0*/  STG.E [R4.64], R3 ;  /* 0x0000000304007986 */ /* 0x001fe2000c101904 */
[----:B------:R-:W-:Y:S05]  /*10f0*/  EXIT ;  /* 0x000000000000794d */ /* 0x000fea0003800000 */
.L_x_0:
[----:B------:R-:W-:-:S00]  /*1100*/  BRA `(.L_x_0) ;  /* 0xfffffff000007947 */ /* 0x000fc0000383ffff */
[----:B------:R-:W-:-:S00]  /*1110*/  NOP ;  /* 0x0000000000007918 */ /* 0x000fc00000000000 */
        /* <DEDUP_REMOVED lines=14> */
.L_x_1:


//--------------------- .nv.global.init           --------------------------
	.section	.nv.global.init,"aw",@progbits
.nv.global.init:
	.type		_$_str,@object
	.size		_$_str,(_$_str_$_2 - _$_str)
_$_str:
        /*0000*/ 	.byte	0x5f, 0x5f, 0x43, 0x55, 0x44, 0x41, 0x5f, 0x46, 0x54, 0x5a, 0x00
	.type		_$_str_$_2,@object
	.size		_$_str_$_2,(.L_1 - _$_str_$_2)
_$_str_$_2:
        /*000b*/ 	.byte	0x5f, 0x5f, 0x43, 0x55, 0x44, 0x41, 0x5f, 0x50, 0x52, 0x45, 0x43, 0x5f, 0x53, 0x51, 0x52, 0x54
        /*001b*/ 	.byte	0x00
.L_1:


//--------------------- .nv.shared.l2norm_fwd_kernel --------------------------
	.section	.nv.shared.l2norm_fwd_kernel,"aw",@nobits
	.align	16
